//
// Generated by NVIDIA NVVM Compiler
//
// Compiler Build ID: CL-36424714
// Cuda compilation tools, release 13.0, V13.0.88
// Based on NVVM 20.0.0
//

.version 9.0
.target sm_100
.address_size 64

	// .globl	_Z15printThreadInfov
.extern .func  (.param .b32 func_retval0) vprintf
(
	.param .b64 vprintf_param_0,
	.param .b64 vprintf_param_1
)
;
.global .align 1 .b8 $str[66] = {84, 104, 114, 101, 97, 100, 73, 100, 120, 58, 32, 37, 100, 44, 32, 66, 108, 111, 99, 107, 73, 100, 120, 58, 37, 100, 44, 32, 66, 108, 111, 99, 107, 68, 105, 109, 58, 32, 37, 100, 44, 69, 102, 102, 101, 99, 116, 105, 118, 101, 32, 84, 104, 114, 101, 97, 100, 32, 73, 68, 58, 32, 37, 100, 10};

.visible .entry _Z15printThreadInfov()
{
	.local .align 16 .b8 	__local_depot0[16];
	.reg .b64 	%SP;
	.reg .b64 	%SPL;
	.reg .b32 	%r<7>;
	.reg .b64 	%rd<5>;

	mov.u64 	%SPL, __local_depot0;
	cvta.local.u64 	%SP, %SPL;
	add.u64 	%rd1, %SP, 0;
	add.u64 	%rd2, %SPL, 0;
	mov.u32 	%r1, %ctaid.x;
	mov.u32 	%r2, %ntid.x;
	mov.u32 	%r3, %tid.x;
	mad.lo.s32 	%r4, %r1, %r2, %r3;
	st.local.v4.u32 	[%rd2], {%r3, %r1, %r2, %r4};
	mov.u64 	%rd3, $str;
	cvta.global.u64 	%rd4, %rd3;
	{ // callseq 0, 0
	.param .b64 param0;
	st.param.b64 	[param0], %rd4;
	.param .b64 param1;
	st.param.b64 	[param1], %rd1;
	.param .b32 retval0;
	call.uni (retval0), 
	vprintf, 
	(
	param0, 
	param1
	);
	ld.param.b32 	%r5, [retval0];
	} // callseq 0
	ret;

}


// ===== COMPILED SASS (sm_100) =====

	.target	sm_100

	.elftype	@"ET_EXEC"


//--------------------- .note.nv.tkinfo           --------------------------
	.section	.note.nv.tkinfo,"",@"SHT_NOTE"
	.sectionflags	@"SHF_NOTE_NV_TKINFO"
	.tkinfo
        /*0018*/ 	.word	0x00000002
        /*0030*/ 	.string	""
        /*0030*/ 	.string	"ptxas"
        /*0030*/ 	.string	"Cuda compilation tools, release 13.0, V13.0.88"
        /*0030*/ 	.string	"Build cuda_13.0.r13.0/compiler.36424714_0"
        /*0030*/ 	.string	"-arch sm_100 -m 64 "



//--------------------- .note.nv.cuinfo           --------------------------
	.section	.note.nv.cuinfo,"",@"SHT_NOTE"
	.sectionflags	@"SHF_NOTE_NV_CUINFO"
        /*0018*/ 	.short	0x0002
        /*001a*/ 	.short	0x0064
        /*001c*/ 	.short	0x0082
	.zero		2


//--------------------- .nv.info                  --------------------------
	.section	.nv.info,"",@"SHT_CUDA_INFO"
	.align	4


	//----- nvinfo : EIATTR_REGCOUNT
	.align		4
        /*0000*/ 	.byte	0x04, 0x2f
        /*0002*/ 	.short	(.L_2 - .L_1)
	.align		4
.L_1:
        /*0004*/ 	.word	index@(_Z15printThreadInfov)
        /*0008*/ 	.word	0x00000018


	//----- nvinfo : EIATTR_FRAME_SIZE
	.align		4
.L_2:
        /*000c*/ 	.byte	0x04, 0x11
        /*000e*/ 	.short	(.L_4 - .L_3)
	.align		4
.L_3:
        /*0010*/ 	.word	index@(_Z15printThreadInfov)
        /*0014*/ 	.word	0x00000010


	//----- nvinfo : EIATTR_MIN_STACK_SIZE
	.align		4
.L_4:
        /*0018*/ 	.byte	0x04, 0x12
        /*001a*/ 	.short	(.L_6 - .L_5)
	.align		4
.L_5:
        /*001c*/ 	.word	index@(_Z15printThreadInfov)
        /*0020*/ 	.word	0x00000010
.L_6:


//--------------------- .nv.compat                --------------------------
	.section	.nv.compat,"",@"SHT_CUDA_COMPAT_INFO"
	.align	4
        /*0000*/ 	.byte	0x02, 0x09, 0x00, 0x00, 0x02, 0x02, 0x01, 0x00, 0x02, 0x05, 0x05, 0x00, 0x03, 0x07, 0x01, 0x01
        /*0010*/ 	.byte	0x02, 0x03, 0x00, 0x00, 0x02, 0x06, 0x01, 0x00, 0x04, 0x0b, 0x08, 0x00, 0x09, 0x00, 0x00, 0x00
        /*0020*/ 	.byte	0x00, 0x00, 0x00, 0x00


//--------------------- .nv.info._Z15printThreadInfov --------------------------
	.section	.nv.info._Z15printThreadInfov,"",@"SHT_CUDA_INFO"
	.sectionflags	@""
	.align	4


	//----- nvinfo : EIATTR_CUDA_API_VERSION
	.align		4
        /*0000*/ 	.byte	0x04, 0x37
        /*0002*/ 	.short	(.L_8 - .L_7)
.L_7:
        /*0004*/ 	.word	0x00000082


	//----- nvinfo : EIATTR_SPARSE_MMA_MASK
	.align		4
.L_8:
        /*0008*/ 	.byte	0x03, 0x50
        /*000a*/ 	.short	0x0000


	//----- nvinfo : EIATTR_MAXREG_COUNT
	.align		4
        /*000c*/ 	.byte	0x03, 0x1b
        /*000e*/ 	.short	0x00ff


	//----- nvinfo : EIATTR_EXTERNS
	.align		4
        /*0010*/ 	.byte	0x04, 0x0f
        /*0012*/ 	.short	(.L_10 - .L_9)


	//   ....[0]....
	.align		4
.L_9:
        /*0014*/ 	.word	index@(vprintf)


	//----- nvinfo : EIATTR_MERCURY_ISA_VERSION
	.align		4
.L_10:
        /*0018*/ 	.byte	0x03, 0x5f
        /*001a*/ 	.short	0x0101


	//----- nvinfo : EIATTR_VRC_CTA_INIT_COUNT
	.align		4
        /*001c*/ 	.byte	0x02, 0x4a
	.zero		1
	.zero		1


	//----- nvinfo : EIATTR_SYSCALL_OFFSETS
	.align		4
        /*0020*/ 	.byte	0x04, 0x46
        /*0022*/ 	.short	(.L_12 - .L_11)


	//   ....[0]....
.L_11:
        /*0024*/ 	.word	0x00000110


	//----- nvinfo : EIATTR_EXIT_INSTR_OFFSETS
	.align		4
.L_12:
        /*0028*/ 	.byte	0x04, 0x1c
        /*002a*/ 	.short	(.L_14 - .L_13)


	//   ....[0]....
.L_13:
        /*002c*/ 	.word	0x00000120


	//----- nvinfo : EIATTR_SW_WAR
	.align		4
.L_14:
        /*0030*/ 	.byte	0x04, 0x36
        /*0032*/ 	.short	(.L_16 - .L_15)
.L_15:
        /*0034*/ 	.word	0x00000008
.L_16:


//--------------------- .nv.callgraph             --------------------------
	.section	.nv.callgraph,"",@"SHT_CUDA_CALLGRAPH"
	.align	4
	.sectionentsize	8
	.align		4
        /*0000*/ 	.word	0x00000000
	.align		4
        /*0004*/ 	.word	0xffffffff
	.align		4
        /*0008*/ 	.word	index@(_Z15printThreadInfov)
	.align		4
        /*000c*/ 	.word	index@(vprintf)
	.align		4
        /*0010*/ 	.word	0x00000000
	.align		4
        /*0014*/ 	.word	0xfffffffe
	.align		4
        /*0018*/ 	.word	0x00000000
	.align		4
        /*001c*/ 	.word	0xfffffffd
	.align		4
        /*0020*/ 	.word	0x00000000
	.align		4
        /*0024*/ 	.word	0xfffffffc


//--------------------- .nv.constant4             --------------------------
	.section	.nv.constant4,"a",@progbits
	.align	8
	.align		8
.nv.constant4:
        /*0000*/ 	.dword	vprintf
	.align		8
        /*0008*/ 	.dword	$str


//--------------------- .text._Z15printThreadInfov --------------------------
	.section	.text._Z15printThreadInfov,"ax",@progbits
	.align	128
        .global         _Z15printThreadInfov
        .type           _Z15printThreadInfov,@function
        .size           _Z15printThreadInfov,(.L_x_2 - _Z15printThreadInfov)
        .other          _Z15printThreadInfov,@"STO_CUDA_ENTRY STV_DEFAULT"
_Z15printThreadInfov:
.text._Z15printThreadInfov:
[----:B------:R-:W0:Y:S01]  /*0000*/  LDC R1, c[0x0][0x37c] ;  /* 0x0000df00ff017b82 */ /* 0x000e220000000800 */
[----:B------:R-:W1:Y:S01]  /*0010*/  S2R R9, SR_CTAID.X ;  /* 0x0000000000097919 */ /* 0x000e620000002500 */
[----:B------:R-:W2:Y:S06]  /*0020*/  LDCU UR5, c[0x0][0x2fc] ;  /* 0x00005f80ff0577ac */ /* 0x000eac0008000800 */
[----:B------:R-:W1:Y:S01]  /*0030*/  LDC R10, c[0x0][0x360] ;  /* 0x0000d800ff0a7b82 */ /* 0x000e620000000800 */
[----:B0-----:R-:W-:Y:S01]  /*0040*/  VIADD R1, R1, 0xfffffff0 ;  /* 0xfffffff001017836 */ /* 0x001fe20000000000 */
[----:B------:R-:W1:Y:S01]  /*0050*/  S2R R8, SR_TID.X ;  /* 0x0000000000087919 */ /* 0x000e620000002100 */
[----:B------:R-:W-:Y:S01]  /*0060*/  MOV R0, 0x0 ;  /* 0x0000000000007802 */ /* 0x000fe20000000f00 */
[----:B------:R-:W0:Y:S04]  /*0070*/  LDCU UR4, c[0x0][0x2f8] ;  /* 0x00005f00ff0477ac */ /* 0x000e280008000800 */
[----:B------:R3:W4:Y:S01]  /*0080*/  LDC.64 R2, c[0x4][R0] ;  /* 0x0100000000027b82 */ /* 0x0007220000000a00 */
[----:B------:R-:W5:Y:S01]  /*0090*/  LDCU.64 UR6, c[0x4][0x8] ;  /* 0x01000100ff0677ac */ /* 0x000f620008000a00 */
[----:B0-----:R-:W-:Y:S01]  /*00a0*/  IADD3 R6, P0, PT, R1, UR4, RZ ;  /* 0x0000000401067c10 */ /* 0x001fe2000ff1e0ff */
[----:B-----5:R-:W-:Y:S01]  /*00b0*/  IMAD.U32 R4, RZ, RZ, UR6 ;  /* 0x00000006ff047e24 */ /* 0x020fe2000f8e00ff */
[----:B------:R-:W-:-:S03]  /*00c0*/  MOV R5, UR7 ;  /* 0x0000000700057c02 */ /* 0x000fc60008000f00 */
[----:B--2---:R-:W-:Y:S02]  /*00d0*/  IMAD.X R7, RZ, RZ, UR5, P0 ;  /* 0x00000005ff077e24 */ /* 0x004fe400080e06ff */
[----:B-1----:R-:W-:-:S05]  /*00e0*/  IMAD R11, R9, R10, R8 ;  /* 0x0000000a090b7224 */ /* 0x002fca00078e0208 */
[----:B------:R3:W-:Y:S02]  /*00f0*/  STL.128 [R1], R8 ;  /* 0x0000000801007387 */ /* 0x0007e40000100c00 */
[----:B------:R-:W-:-:S07]  /*0100*/  LEPC R20, `(.L_x_0) ;  /* 0x000000001014794e */ /* 0x000fce0000000000 */
[----:B---34-:R-:W-:Y:S05]  /*0110*/  CALL.ABS.NOINC R2 ;  /* 0x0000000002007343 */ /* 0x018fea0003c00000 */
.L_x_0:
[----:B------:R-:W-:Y:S05]  /*0120*/  EXIT ;  /* 0x000000000000794d */ /* 0x000fea0003800000 */
.L_x_1:
[----:B------:R-:W-:-:S00]  /*0130*/  BRA `(.L_x_1) ;  /* 0xfffffffc00fc7947 */ /* 0x000fc0000383ffff */
[----:B------:R-:W-:-:S00]  /*0140*/  NOP ;  /* 0x0000000000007918 */ /* 0x000fc00000000000 */
        /* <DEDUP_REMOVED lines=11> */
.L_x_2:


//--------------------- .nv.global.init           --------------------------
	.section	.nv.global.init,"aw",@progbits
.nv.global.init:
	.type		$str,@object
	.size		$str,(.L_0 - $str)
$str:
        /*0000*/ 	.byte	0x54, 0x68, 0x72, 0x65, 0x61, 0x64, 0x49, 0x64, 0x78, 0x3a, 0x20, 0x25, 0x64, 0x2c, 0x20, 0x42
        /*0010*/ 	.byte	0x6c, 0x6f, 0x63, 0x6b, 0x49, 0x64, 0x78, 0x3a, 0x25, 0x64, 0x2c, 0x20, 0x42, 0x6c, 0x6f, 0x63
        /*0020*/ 	.byte	0x6b, 0x44, 0x69, 0x6d, 0x3a, 0x20, 0x25, 0x64, 0x2c, 0x45, 0x66, 0x66, 0x65, 0x63, 0x74, 0x69
        /*0030*/ 	.byte	0x76, 0x65, 0x20, 0x54, 0x68, 0x72, 0x65, 0x61, 0x64, 0x20, 0x49, 0x44, 0x3a, 0x20, 0x25, 0x64
        /*0040*/ 	.byte	0x0a, 0x00
.L_0:


//--------------------- .nv.shared.reserved.0     --------------------------
	.section	.nv.shared.reserved.0,"aw",@nobits
	.weak		__nv_reservedSMEM_offset_0_alias
	.size		__nv_reservedSMEM_offset_0_alias, 0, 64
	.other		__nv_reservedSMEM_offset_0_alias,@"STO_CUDA_RESERVED_SHARED STV_DEFAULT"
__nv_reservedSMEM_offset_0_alias:
	.zero		0
	.zero		64


//--------------------- .nv.constant0._Z15printThreadInfov --------------------------
	.section	.nv.constant0._Z15printThreadInfov,"a",@progbits
	.sectionflags	@""
	.align	4
.nv.constant0._Z15printThreadInfov:
	.zero		896


//--------------------- SYMBOLS --------------------------

	.type		.nv.reservedSmem.offset0,@object
	.size		.nv.reservedSmem.offset0,0x4
	.type		vprintf,@function
